//
// Generated by NVIDIA NVVM Compiler
//
// Compiler Build ID: CL-36424714
// Cuda compilation tools, release 13.0, V13.0.88
// Based on NVVM 20.0.0
//

.version 9.0
.target sm_100
.address_size 64

	// .globl	_Z21exclusive_scan_kernelPfS_j
.extern .shared .align 16 .b8 XY[];

.visible .entry _Z21exclusive_scan_kernelPfS_j(
	.param .u64 .ptr .align 1 _Z21exclusive_scan_kernelPfS_j_param_0,
	.param .u64 .ptr .align 1 _Z21exclusive_scan_kernelPfS_j_param_1,
	.param .u32 _Z21exclusive_scan_kernelPfS_j_param_2
)
{
	.reg .pred 	%p<8>;
	.reg .b32 	%r<41>;
	.reg .b32 	%f<11>;
	.reg .b64 	%rd<9>;

	ld.param.u64 	%rd1, [_Z21exclusive_scan_kernelPfS_j_param_0];
	ld.param.u64 	%rd2, [_Z21exclusive_scan_kernelPfS_j_param_1];
	ld.param.u32 	%r14, [_Z21exclusive_scan_kernelPfS_j_param_2];
	cvta.to.global.u64 	%rd3, %rd2;
	mov.u32 	%r1, %tid.x;
	shl.b32 	%r2, %r1, 1;
	mul.wide.u32 	%rd4, %r2, 4;
	add.s64 	%rd5, %rd3, %rd4;
	ld.global.f32 	%f1, [%rd5];
	shl.b32 	%r16, %r1, 3;
	mov.u32 	%r17, XY;
	add.s32 	%r3, %r17, %r16;
	or.b32  	%r4, %r2, 1;
	ld.global.f32 	%f2, [%rd5+4];
	st.shared.v2.f32 	[%r3], {%f1, %f2};
	setp.lt.u32 	%p1, %r14, 2;
	mov.b32 	%r38, 1;
	@%p1 bra 	$L__BB0_5;
	mov.b32 	%r38, 1;
	mov.u32 	%r36, %r14;
$L__BB0_2:
	shr.u32 	%r7, %r36, 1;
	bar.sync 	0;
	setp.ge.u32 	%p2, %r1, %r7;
	@%p2 bra 	$L__BB0_4;
	mul.lo.s32 	%r19, %r38, %r4;
	shl.b32 	%r20, %r19, 2;
	add.s32 	%r22, %r17, %r20;
	ld.shared.f32 	%f3, [%r22+-4];
	shl.b32 	%r23, %r38, 2;
	add.s32 	%r24, %r22, %r23;
	ld.shared.f32 	%f4, [%r24+-4];
	add.f32 	%f5, %f3, %f4;
	st.shared.f32 	[%r24+-4], %f5;
$L__BB0_4:
	shl.b32 	%r38, %r38, 1;
	setp.gt.u32 	%p3, %r36, 3;
	mov.u32 	%r36, %r7;
	@%p3 bra 	$L__BB0_2;
$L__BB0_5:
	setp.ne.s32 	%p4, %r1, 0;
	@%p4 bra 	$L__BB0_7;
	shl.b32 	%r25, %r14, 2;
	add.s32 	%r27, %r17, %r25;
	mov.b32 	%r28, 0;
	st.shared.u32 	[%r27+-4], %r28;
$L__BB0_7:
	setp.lt.u32 	%p5, %r14, 2;
	@%p5 bra 	$L__BB0_12;
	mov.b32 	%r39, 1;
$L__BB0_9:
	bar.sync 	0;
	shr.s32 	%r38, %r38, 1;
	setp.ge.u32 	%p6, %r1, %r39;
	@%p6 bra 	$L__BB0_11;
	mul.lo.s32 	%r30, %r38, %r4;
	shl.b32 	%r31, %r30, 2;
	add.s32 	%r33, %r17, %r31;
	ld.shared.f32 	%f6, [%r33+-4];
	shl.b32 	%r34, %r38, 2;
	add.s32 	%r35, %r33, %r34;
	ld.shared.f32 	%f7, [%r35+-4];
	st.shared.f32 	[%r33+-4], %f7;
	add.f32 	%f8, %f6, %f7;
	st.shared.f32 	[%r35+-4], %f8;
$L__BB0_11:
	shl.b32 	%r39, %r39, 1;
	setp.lt.u32 	%p7, %r39, %r14;
	@%p7 bra 	$L__BB0_9;
$L__BB0_12:
	cvta.to.global.u64 	%rd6, %rd1;
	bar.sync 	0;
	ld.shared.v2.f32 	{%f9, %f10}, [%r3];
	add.s64 	%rd8, %rd6, %rd4;
	st.global.f32 	[%rd8], %f9;
	st.global.f32 	[%rd8+4], %f10;
	ret;

}


// ===== COMPILED SASS (sm_100) =====

	.target	sm_100

	.elftype	@"ET_EXEC"


//--------------------- .note.nv.tkinfo           --------------------------
	.section	.note.nv.tkinfo,"",@"SHT_NOTE"
	.sectionflags	@"SHF_NOTE_NV_TKINFO"
	.tkinfo
        /*0018*/ 	.word	0x00000002
        /*0030*/ 	.string	""
        /*0030*/ 	.string	"ptxas"
        /*0030*/ 	.string	"Cuda compilation tools, release 13.0, V13.0.88"
        /*0030*/ 	.string	"Build cuda_13.0.r13.0/compiler.36424714_0"
        /*0030*/ 	.string	"-arch sm_100 -m 64 "



//--------------------- .note.nv.cuinfo           --------------------------
	.section	.note.nv.cuinfo,"",@"SHT_NOTE"
	.sectionflags	@"SHF_NOTE_NV_CUINFO"
        /*0018*/ 	.short	0x0002
        /*001a*/ 	.short	0x0064
        /*001c*/ 	.short	0x0082
	.zero		2


//--------------------- .nv.info                  --------------------------
	.section	.nv.info,"",@"SHT_CUDA_INFO"
	.align	4


	//----- nvinfo : EIATTR_REGCOUNT
	.align		4
        /*0000*/ 	.byte	0x04, 0x2f
        /*0002*/ 	.short	(.L_1 - .L_0)
	.align		4
.L_0:
        /*0004*/ 	.word	index@(_Z21exclusive_scan_kernelPfS_j)
        /*0008*/ 	.word	0x0000000d


	//----- nvinfo : EIATTR_FRAME_SIZE
	.align		4
.L_1:
        /*000c*/ 	.byte	0x04, 0x11
        /*000e*/ 	.short	(.L_3 - .L_2)
	.align		4
.L_2:
        /*0010*/ 	.word	index@(_Z21exclusive_scan_kernelPfS_j)
        /*0014*/ 	.word	0x00000000


	//----- nvinfo : EIATTR_MIN_STACK_SIZE
	.align		4
.L_3:
        /*0018*/ 	.byte	0x04, 0x12
        /*001a*/ 	.short	(.L_5 - .L_4)
	.align		4
.L_4:
        /*001c*/ 	.word	index@(_Z21exclusive_scan_kernelPfS_j)
        /*0020*/ 	.word	0x00000000
.L_5:


//--------------------- .nv.compat                --------------------------
	.section	.nv.compat,"",@"SHT_CUDA_COMPAT_INFO"
	.align	4
        /*0000*/ 	.byte	0x02, 0x09, 0x00, 0x00, 0x02, 0x02, 0x01, 0x00, 0x02, 0x05, 0x05, 0x00, 0x03, 0x07, 0x01, 0x01
        /*0010*/ 	.byte	0x02, 0x03, 0x00, 0x00, 0x02, 0x06, 0x01, 0x00, 0x04, 0x0b, 0x08, 0x00, 0x09, 0x00, 0x00, 0x00
        /*0020*/ 	.byte	0x00, 0x00, 0x00, 0x00


//--------------------- .nv.info._Z21exclusive_scan_kernelPfS_j --------------------------
	.section	.nv.info._Z21exclusive_scan_kernelPfS_j,"",@"SHT_CUDA_INFO"
	.sectionflags	@""
	.align	4


	//----- nvinfo : EIATTR_CUDA_API_VERSION
	.align		4
        /*0000*/ 	.byte	0x04, 0x37
        /*0002*/ 	.short	(.L_7 - .L_6)
.L_6:
        /*0004*/ 	.word	0x00000082


	//----- nvinfo : EIATTR_KPARAM_INFO
	.align		4
.L_7:
        /*0008*/ 	.byte	0x04, 0x17
        /*000a*/ 	.short	(.L_9 - .L_8)
.L_8:
        /*000c*/ 	.word	0x00000000
        /*0010*/ 	.short	0x0002
        /*0012*/ 	.short	0x0010
        /*0014*/ 	.byte	0x00, 0xf0, 0x11, 0x00


	//----- nvinfo : EIATTR_KPARAM_INFO
	.align		4
.L_9:
        /*0018*/ 	.byte	0x04, 0x17
        /*001a*/ 	.short	(.L_11 - .L_10)
.L_10:
        /*001c*/ 	.word	0x00000000
        /*0020*/ 	.short	0x0001
        /*0022*/ 	.short	0x0008
        /*0024*/ 	.byte	0x00, 0xf5, 0x21, 0x00


	//----- nvinfo : EIATTR_KPARAM_INFO
	.align		4
.L_11:
        /*0028*/ 	.byte	0x04, 0x17
        /*002a*/ 	.short	(.L_13 - .L_12)
.L_12:
        /*002c*/ 	.word	0x00000000
        /*0030*/ 	.short	0x0000
        /*0032*/ 	.short	0x0000
        /*0034*/ 	.byte	0x00, 0xf5, 0x21, 0x00


	//----- nvinfo : EIATTR_SPARSE_MMA_MASK
	.align		4
.L_13:
        /*0038*/ 	.byte	0x03, 0x50
        /*003a*/ 	.short	0x0000


	//----- nvinfo : EIATTR_MAXREG_COUNT
	.align		4
        /*003c*/ 	.byte	0x03, 0x1b
        /*003e*/ 	.short	0x00ff


	//----- nvinfo : EIATTR_NUM_BARRIERS
	.align		4
        /*0040*/ 	.byte	0x02, 0x4c
        /*0042*/ 	.byte	0x01
	.zero		1


	//----- nvinfo : EIATTR_MERCURY_ISA_VERSION
	.align		4
        /*0044*/ 	.byte	0x03, 0x5f
        /*0046*/ 	.short	0x0101


	//----- nvinfo : EIATTR_VRC_CTA_INIT_COUNT
	.align		4
        /*0048*/ 	.byte	0x02, 0x4a
	.zero		1
	.zero		1


	//----- nvinfo : EIATTR_EXIT_INSTR_OFFSETS
	.align		4
        /*004c*/ 	.byte	0x04, 0x1c
        /*004e*/ 	.short	(.L_15 - .L_14)


	//   ....[0]....
.L_14:
        /*0050*/ 	.word	0x000003f0


	//----- nvinfo : EIATTR_CBANK_PARAM_SIZE
	.align		4
.L_15:
        /*0054*/ 	.byte	0x03, 0x19
        /*0056*/ 	.short	0x0014


	//----- nvinfo : EIATTR_PARAM_CBANK
	.align		4
        /*0058*/ 	.byte	0x04, 0x0a
        /*005a*/ 	.short	(.L_17 - .L_16)
	.align		4
.L_16:
        /*005c*/ 	.word	index@(.nv.constant0._Z21exclusive_scan_kernelPfS_j)
        /*0060*/ 	.short	0x0380
        /*0062*/ 	.short	0x0014


	//----- nvinfo : EIATTR_SW_WAR
	.align		4
.L_17:
        /*0064*/ 	.byte	0x04, 0x36
        /*0066*/ 	.short	(.L_19 - .L_18)
.L_18:
        /*0068*/ 	.word	0x00000008
.L_19:


//--------------------- .nv.callgraph             --------------------------
	.section	.nv.callgraph,"",@"SHT_CUDA_CALLGRAPH"
	.align	4
	.sectionentsize	8
	.align		4
        /*0000*/ 	.word	0x00000000
	.align		4
        /*0004*/ 	.word	0xffffffff
	.align		4
        /*0008*/ 	.word	0x00000000
	.align		4
        /*000c*/ 	.word	0xfffffffe
	.align		4
        /*0010*/ 	.word	0x00000000
	.align		4
        /*0014*/ 	.word	0xfffffffd
	.align		4
        /*0018*/ 	.word	0x00000000
	.align		4
        /*001c*/ 	.word	0xfffffffc


//--------------------- .text._Z21exclusive_scan_kernelPfS_j --------------------------
	.section	.text._Z21exclusive_scan_kernelPfS_j,"ax",@progbits
	.align	128
        .global         _Z21exclusive_scan_kernelPfS_j
        .type           _Z21exclusive_scan_kernelPfS_j,@function
        .size           _Z21exclusive_scan_kernelPfS_j,(.L_x_5 - _Z21exclusive_scan_kernelPfS_j)
        .other          _Z21exclusive_scan_kernelPfS_j,@"STO_CUDA_ENTRY STV_DEFAULT"
_Z21exclusive_scan_kernelPfS_j:
.text._Z21exclusive_scan_kernelPfS_j:
[----:B------:R-:W-:Y:S01]  /*0000*/  LDC R1, c[0x0][0x37c] ;  /* 0x0000df00ff017b82 */ /* 0x000fe20000000800 */
[----:B------:R-:W0:Y:S07]  /*0010*/  S2R R10, SR_TID.X ;  /* 0x00000000000a7919 */ /* 0x000e2e0000002100 */
[----:B------:R-:W1:Y:S01]  /*0020*/  LDC.64 R2, c[0x0][0x388] ;  /* 0x0000e200ff027b82 */ /* 0x000e620000000a00 */
[----:B------:R-:W2:Y:S01]  /*0030*/  LDCU.64 UR8, c[0x0][0x358] ;  /* 0x00006b00ff0877ac */ /* 0x000ea20008000a00 */
[----:B------:R-:W3:Y:S06]  /*0040*/  LDCU UR6, c[0x0][0x390] ;  /* 0x00007200ff0677ac */ /* 0x000eec0008000800 */
[----:B------:R-:W4:Y:S08]  /*0050*/  S2UR UR5, SR_CgaCtaId ;  /* 0x00000000000579c3 */ /* 0x000f300000008800 */
[----:B------:R-:W5:Y:S01]  /*0060*/  LDC R8, c[0x0][0x390] ;  /* 0x0000e400ff087b82 */ /* 0x000f620000000800 */
[----:B0-----:R-:W-:-:S04]  /*0070*/  IMAD.SHL.U32 R5, R10, 0x2, RZ ;  /* 0x000000020a057824 */ /* 0x001fc800078e00ff */
[----:B-1----:R-:W-:-:S05]  /*0080*/  IMAD.WIDE.U32 R2, R5, 0x4, R2 ;  /* 0x0000000405027825 */ /* 0x002fca00078e0002 */
[----:B--2---:R-:W2:Y:S04]  /*0090*/  LDG.E R6, desc[UR8][R2.64] ;  /* 0x0000000802067981 */ /* 0x004ea8000c1e1900 */
[----:B------:R0:W2:Y:S01]  /*00a0*/  LDG.E R7, desc[UR8][R2.64+0x4] ;  /* 0x0000040802077981 */ /* 0x0000a2000c1e1900 */
[----:B------:R-:W-:Y:S01]  /*00b0*/  UMOV UR4, 0x400 ;  /* 0x0000040000047882 */ /* 0x000fe20000000000 */
[----:B---3--:R-:W-:Y:S01]  /*00c0*/  UISETP.GE.U32.AND UP0, UPT, UR6, 0x2, UPT ;  /* 0x000000020600788c */ /* 0x008fe2000bf06070 */
[----:B------:R-:W-:Y:S01]  /*00d0*/  ISETP.NE.AND P1, PT, R10, RZ, PT ;  /* 0x000000ff0a00720c */ /* 0x000fe20003f25270 */
[----:B----4-:R-:W-:Y:S01]  /*00e0*/  ULEA UR4, UR5, UR4, 0x18 ;  /* 0x0000000405047291 */ /* 0x010fe2000f8ec0ff */
[----:B-----5:R-:W-:-:S05]  /*00f0*/  ISETP.GE.U32.AND P2, PT, R8, 0x2, PT ;  /* 0x000000020800780c */ /* 0x020fca0003f46070 */
[----:B------:R-:W-:Y:S01]  /*0100*/  LEA R0, R10, UR4, 0x3 ;  /* 0x000000040a007c11 */ /* 0x000fe2000f8e18ff */
[----:B0-----:R-:W-:Y:S01]  /*0110*/  IMAD.MOV.U32 R3, RZ, RZ, 0x1 ;  /* 0x00000001ff037424 */ /* 0x001fe200078e00ff */
[----:B------:R-:W-:-:S03]  /*0120*/  IADD3 R2, PT, PT, R5, 0x1, RZ ;  /* 0x0000000105027810 */ /* 0x000fc60007ffe0ff */
[----:B--2---:R0:W-:Y:S01]  /*0130*/  STS.64 [R0], R6 ;  /* 0x0000000600007388 */ /* 0x0041e20000000a00 */
[----:B------:R-:W-:Y:S05]  /*0140*/  BRA.U !UP0, `(.L_x_0) ;  /* 0x0000000108447547 */ /* 0x000fea000b800000 */
[----:B------:R-:W-:Y:S01]  /*0150*/  IMAD.MOV.U32 R3, RZ, RZ, 0x1 ;  /* 0x00000001ff037424 */ /* 0x000fe200078e00ff */
[----:B------:R-:W1:Y:S01]  /*0160*/  LDCU UR5, c[0x0][0x390] ;  /* 0x00007200ff0577ac */ /* 0x000e620008000800 */
[----:B------:R-:W-:-:S05]  /*0170*/  NOP ;  /* 0x0000000000007918 */ /* 0x000fca0000000000 */
.L_x_1:
[----:B-1----:R-:W-:Y:S01]  /*0180*/  USHF.R.U32.HI UR6, URZ, 0x1, UR5 ;  /* 0x00000001ff067899 */ /* 0x002fe20008011605 */
[----:B------:R-:W-:Y:S01]  /*0190*/  BAR.SYNC.DEFER_BLOCKING 0x0 ;  /* 0x0000000000007b1d */ /* 0x000fe20000010000 */
[----:B------:R-:W-:-:S04]  /*01a0*/  UISETP.GT.U32.AND UP0, UPT, UR5, 0x3, UPT ;  /* 0x000000030500788c */ /* 0x000fc8000bf04070 */
[----:B------:R-:W-:Y:S01]  /*01b0*/  ISETP.GE.U32.AND P0, PT, R10, UR6, PT ;  /* 0x000000060a007c0c */ /* 0x000fe2000bf06070 */
[----:B------:R-:W-:-:S12]  /*01c0*/  UMOV UR5, UR6 ;  /* 0x0000000600057c82 */ /* 0x000fd80008000000 */
[----:B------:R-:W-:-:S05]  /*01d0*/  @!P0 IMAD R4, R2, R3, RZ ;  /* 0x0000000302048224 */ /* 0x000fca00078e02ff */
[----:B------:R-:W-:-:S04]  /*01e0*/  @!P0 LEA R4, R4, UR4, 0x2 ;  /* 0x0000000404048c11 */ /* 0x000fc8000f8e10ff */
[C---:B0-2---:R-:W-:Y:S01]  /*01f0*/  @!P0 LEA R6, R3.reuse, R4, 0x2 ;  /* 0x0000000403068211 */ /* 0x045fe200078e10ff */
[----:B------:R-:W-:Y:S01]  /*0200*/  IMAD.SHL.U32 R3, R3, 0x2, RZ ;  /* 0x0000000203037824 */ /* 0x000fe200078e00ff */
[----:B------:R-:W-:Y:S04]  /*0210*/  @!P0 LDS R4, [R4+-0x4] ;  /* 0xfffffc0004048984 */ /* 0x000fe80000000800 */
[----:B------:R-:W0:Y:S02]  /*0220*/  @!P0 LDS R7, [R6+-0x4] ;  /* 0xfffffc0006078984 */ /* 0x000e240000000800 */
[----:B0-----:R-:W-:-:S05]  /*0230*/  @!P0 FADD R7, R4, R7 ;  /* 0x0000000704078221 */ /* 0x001fca0000000000 */
[----:B------:R2:W-:Y:S01]  /*0240*/  @!P0 STS [R6+-0x4], R7 ;  /* 0xfffffc0706008388 */ /* 0x0005e20000000800 */
[----:B------:R-:W-:Y:S05]  /*0250*/  BRA.U UP0, `(.L_x_1) ;  /* 0xfffffffd00c87547 */ /* 0x000fea000b83ffff */
.L_x_0:
[----:B------:R-:W-:-:S05]  /*0260*/  @!P1 LEA R4, R8, UR4, 0x2 ;  /* 0x0000000408049c11 */ /* 0x000fca000f8e10ff */
[----:B------:R1:W-:Y:S01]  /*0270*/  @!P1 STS [R4+-0x4], RZ ;  /* 0xfffffcff04009388 */ /* 0x0003e20000000800 */
[----:B------:R-:W-:Y:S05]  /*0280*/  @!P2 BRA `(.L_x_2) ;  /* 0x000000000040a947 */ /* 0x000fea0003800000 */
[----:B------:R-:W3:Y:S01]  /*0290*/  LDCU UR6, c[0x0][0x390] ;  /* 0x00007200ff0677ac */ /* 0x000ee20008000800 */
[----:B------:R-:W-:-:S05]  /*02a0*/  UMOV UR5, 0x1 ;  /* 0x0000000100057882 */ /* 0x000fca0000000000 */
.L_x_3:
[----:B------:R-:W-:Y:S01]  /*02b0*/  BAR.SYNC.DEFER_BLOCKING 0x0 ;  /* 0x0000000000007b1d */ /* 0x000fe20000010000 */
[----:B------:R-:W-:Y:S01]  /*02c0*/  ISETP.GE.U32.AND P0, PT, R10, UR5, PT ;  /* 0x000000050a007c0c */ /* 0x000fe2000bf06070 */
[----:B------:R-:W-:Y:S01]  /*02d0*/  USHF.L.U32 UR5, UR5, 0x1, URZ ;  /* 0x0000000105057899 */ /* 0x000fe200080006ff */
[----:B------:R-:W-:-:S03]  /*02e0*/  SHF.R.S32.HI R3, RZ, 0x1, R3 ;  /* 0x00000001ff037819 */ /* 0x000fc60000011403 */
[----:B---3--:R-:W-:-:S08]  /*02f0*/  UISETP.GE.U32.AND UP0, UPT, UR5, UR6, UPT ;  /* 0x000000060500728c */ /* 0x008fd0000bf06070 */
[----:B-1--4-:R-:W-:-:S05]  /*0300*/  @!P0 IMAD R4, R2, R3, RZ ;  /* 0x0000000302048224 */ /* 0x012fca00078e02ff */
[----:B------:R-:W-:-:S04]  /*0310*/  @!P0 LEA R4, R4, UR4, 0x2 ;  /* 0x0000000404048c11 */ /* 0x000fc8000f8e10ff */
[----:B0-2---:R-:W-:Y:S01]  /*0320*/  @!P0 LEA R7, R3, R4, 0x2 ;  /* 0x0000000403078211 */ /* 0x005fe200078e10ff */
[----:B------:R-:W-:Y:S04]  /*0330*/  @!P0 LDS R6, [R4+-0x4] ;  /* 0xfffffc0004068984 */ /* 0x000fe80000000800 */
[----:B------:R-:W0:Y:S02]  /*0340*/  @!P0 LDS R9, [R7+-0x4] ;  /* 0xfffffc0007098984 */ /* 0x000e240000000800 */
[----:B0-----:R-:W-:Y:S02]  /*0350*/  @!P0 FADD R6, R6, R9 ;  /* 0x0000000906068221 */ /* 0x001fe40000000000 */
[----:B------:R4:W-:Y:S04]  /*0360*/  @!P0 STS [R4+-0x4], R9 ;  /* 0xfffffc0904008388 */ /* 0x0009e80000000800 */
[----:B------:R4:W-:Y:S01]  /*0370*/  @!P0 STS [R7+-0x4], R6 ;  /* 0xfffffc0607008388 */ /* 0x0009e20000000800 */
[----:B------:R-:W-:Y:S05]  /*0380*/  BRA.U !UP0, `(.L_x_3) ;  /* 0xfffffffd08c87547 */ /* 0x000fea000b83ffff */
.L_x_2:
[----:B------:R-:W-:Y:S08]  /*0390*/  BAR.SYNC.DEFER_BLOCKING 0x0 ;  /* 0x0000000000007b1d */ /* 0x000ff00000010000 */
[----:B------:R-:W3:Y:S01]  /*03a0*/  LDC.64 R2, c[0x0][0x380] ;  /* 0x0000e000ff027b82 */ /* 0x000ee20000000a00 */
[----:B0-2-4-:R-:W0:Y:S01]  /*03b0*/  LDS.64 R6, [R0] ;  /* 0x0000000000067984 */ /* 0x015e220000000a00 */
[----:B---3--:R-:W-:-:S05]  /*03c0*/  IMAD.WIDE.U32 R2, R5, 0x4, R2 ;  /* 0x0000000405027825 */ /* 0x008fca00078e0002 */
[----:B0-----:R-:W-:Y:S04]  /*03d0*/  STG.E desc[UR8][R2.64], R6 ;  /* 0x0000000602007986 */ /* 0x001fe8000c101908 */
[----:B------:R-:W-:Y:S01]  /*03e0*/  STG.E desc[UR8][R2.64+0x4], R7 ;  /* 0x0000040702007986 */ /* 0x000fe2000c101908 */
[----:B------:R-:W-:Y:S05]  /*03f0*/  EXIT ;  /* 0x000000000000794d */ /* 0x000fea0003800000 */
.L_x_4:
[----:B------:R-:W-:-:S00]  /*0400*/  BRA `(.L_x_4) ;  /* 0xfffffffc00fc7947 */ /* 0x000fc0000383ffff */
[----:B------:R-:W-:-:S00]  /*0410*/  NOP ;  /* 0x0000000000007918 */ /* 0x000fc00000000000 */
        /* <DEDUP_REMOVED lines=14> */
.L_x_5:


//--------------------- .nv.shared._Z21exclusive_scan_kernelPfS_j --------------------------
	.section	.nv.shared._Z21exclusive_scan_kernelPfS_j,"aw",@nobits
	.sectionflags	@""
	.align	16
	.zero		1024


//--------------------- .nv.shared.reserved.0     --------------------------
	.section	.nv.shared.reserved.0,"aw",@nobits
	.weak		__nv_reservedSMEM_offset_0_alias
	.size		__nv_reservedSMEM_offset_0_alias, 0, 64
	.other		__nv_reservedSMEM_offset_0_alias,@"STO_CUDA_RESERVED_SHARED STV_DEFAULT"
__nv_reservedSMEM_offset_0_alias:
	.zero		0
	.zero		64


//--------------------- .nv.constant0._Z21exclusive_scan_kernelPfS_j --------------------------
	.section	.nv.constant0._Z21exclusive_scan_kernelPfS_j,"a",@progbits
	.sectionflags	@""
	.align	4
.nv.constant0._Z21exclusive_scan_kernelPfS_j:
	.zero		916


//--------------------- SYMBOLS --------------------------

	.type		.nv.reservedSmem.offset0,@object
	.size		.nv.reservedSmem.offset0,0x4
	.type		.nv.reservedSmem.cap,@object
	.size		.nv.reservedSmem.cap,0x4
